//
// Generated by NVIDIA NVVM Compiler
//
// Compiler Build ID: CL-36424714
// Cuda compilation tools, release 13.0, V13.0.88
// Based on NVVM 20.0.0
//

.version 9.0
.target sm_100
.address_size 64

	// .globl	_Z11flash_tiledPfS_S_S_fiii
.extern .func __assertfail
(
	.param .b64 __assertfail_param_0,
	.param .b64 __assertfail_param_1,
	.param .b32 __assertfail_param_2,
	.param .b64 __assertfail_param_3,
	.param .b64 __assertfail_param_4
)
;
.global .align 4 .b8 precalc_xorwow_matrix[102400];
.global .align 4 .b8 precalc_xorwow_offset_matrix[102400];
.global .align 4 .b8 mrg32k3aM1[2304];
.global .align 4 .b8 mrg32k3aM2[2304];
.global .align 4 .b8 mrg32k3aM1SubSeq[2016];
.global .align 4 .b8 mrg32k3aM2SubSeq[2016];
.global .align 4 .b8 mrg32k3aM1Seq[2304];
.global .align 4 .b8 mrg32k3aM2Seq[2304];
.const .align 8 .b8 __cr_lgamma_table[72];
.global .align 1 .b8 __unnamed_1[75] = {118, 111, 105, 100, 32, 102, 108, 97, 115, 104, 95, 116, 105, 108, 101, 100, 40, 102, 108, 111, 97, 116, 32, 42, 44, 32, 102, 108, 111, 97, 116, 32, 42, 44, 32, 102, 108, 111, 97, 116, 32, 42, 44, 32, 102, 108, 111, 97, 116, 32, 42, 44, 32, 102, 108, 111, 97, 116, 44, 32, 105, 110, 116, 44, 32, 105, 110, 116, 44, 32, 105, 110, 116, 41};
.global .align 1 .b8 $str[53] = {66, 95, 114, 32, 61, 61, 32, 66, 95, 99, 32, 38, 38, 32, 66, 95, 114, 32, 61, 61, 32, 98, 108, 111, 99, 107, 68, 105, 109, 46, 120, 32, 38, 38, 32, 66, 95, 114, 32, 61, 61, 32, 98, 108, 111, 99, 107, 68, 105, 109, 46, 121};
.global .align 1 .b8 $str$1[27] = {47, 116, 109, 112, 47, 115, 97, 115, 115, 95, 99, 117, 95, 115, 48, 54, 105, 102, 57, 112, 97, 47, 107, 46, 99, 117};

.visible .entry _Z11flash_tiledPfS_S_S_fiii(
	.param .u64 .ptr .align 1 _Z11flash_tiledPfS_S_S_fiii_param_0,
	.param .u64 .ptr .align 1 _Z11flash_tiledPfS_S_S_fiii_param_1,
	.param .u64 .ptr .align 1 _Z11flash_tiledPfS_S_S_fiii_param_2,
	.param .u64 .ptr .align 1 _Z11flash_tiledPfS_S_S_fiii_param_3,
	.param .f32 _Z11flash_tiledPfS_S_S_fiii_param_4,
	.param .u32 _Z11flash_tiledPfS_S_S_fiii_param_5,
	.param .u32 _Z11flash_tiledPfS_S_S_fiii_param_6,
	.param .u32 _Z11flash_tiledPfS_S_S_fiii_param_7
)
{
	.reg .pred 	%p<4>;
	.reg .b32 	%r<3>;
	.reg .b64 	%rd<7>;

	mov.u32 	%r1, %ntid.x;
	setp.eq.s32 	%p1, %r1, 32;
	mov.u32 	%r2, %ntid.y;
	setp.eq.s32 	%p2, %r2, 32;
	and.pred  	%p3, %p1, %p2;
	@%p3 bra 	$L__BB0_2;
	mov.u64 	%rd1, $str;
	cvta.global.u64 	%rd2, %rd1;
	mov.u64 	%rd3, $str$1;
	cvta.global.u64 	%rd4, %rd3;
	mov.u64 	%rd5, __unnamed_1;
	cvta.global.u64 	%rd6, %rd5;
	{ // callseq 0, 0
	.param .b64 param0;
	st.param.b64 	[param0], %rd2;
	.param .b64 param1;
	st.param.b64 	[param1], %rd4;
	.param .b32 param2;
	st.param.b32 	[param2], 37;
	.param .b64 param3;
	st.param.b64 	[param3], %rd6;
	.param .b64 param4;
	st.param.b64 	[param4], 1;
	call.uni 
	__assertfail, 
	(
	param0, 
	param1, 
	param2, 
	param3, 
	param4
	);
	} // callseq 0
$L__BB0_2:
	bar.sync 	0;
	ret;

}


// ===== COMPILED SASS (sm_100) =====

	.target	sm_100

	.elftype	@"ET_EXEC"


//--------------------- .note.nv.tkinfo           --------------------------
	.section	.note.nv.tkinfo,"",@"SHT_NOTE"
	.sectionflags	@"SHF_NOTE_NV_TKINFO"
	.tkinfo
        /*0018*/ 	.word	0x00000002
        /*0030*/ 	.string	""
        /*0030*/ 	.string	"ptxas"
        /*0030*/ 	.string	"Cuda compilation tools, release 13.0, V13.0.88"
        /*0030*/ 	.string	"Build cuda_13.0.r13.0/compiler.36424714_0"
        /*0030*/ 	.string	"-arch sm_100 -m 64 "



//--------------------- .note.nv.cuinfo           --------------------------
	.section	.note.nv.cuinfo,"",@"SHT_NOTE"
	.sectionflags	@"SHF_NOTE_NV_CUINFO"
        /*0018*/ 	.short	0x0002
        /*001a*/ 	.short	0x0064
        /*001c*/ 	.short	0x0082
	.zero		2


//--------------------- .nv.info                  --------------------------
	.section	.nv.info,"",@"SHT_CUDA_INFO"
	.align	4


	//----- nvinfo : EIATTR_REGCOUNT
	.align		4
        /*0000*/ 	.byte	0x04, 0x2f
        /*0002*/ 	.short	(.L_13 - .L_12)
	.align		4
.L_12:
        /*0004*/ 	.word	index@(_Z11flash_tiledPfS_S_S_fiii)
        /*0008*/ 	.word	0x00000018


	//----- nvinfo : EIATTR_FRAME_SIZE
	.align		4
.L_13:
        /*000c*/ 	.byte	0x04, 0x11
        /*000e*/ 	.short	(.L_15 - .L_14)
	.align		4
.L_14:
        /*0010*/ 	.word	index@(_Z11flash_tiledPfS_S_S_fiii)
        /*0014*/ 	.word	0x00000000


	//----- nvinfo : EIATTR_MIN_STACK_SIZE
	.align		4
.L_15:
        /*0018*/ 	.byte	0x04, 0x12
        /*001a*/ 	.short	(.L_17 - .L_16)
	.align		4
.L_16:
        /*001c*/ 	.word	index@(_Z11flash_tiledPfS_S_S_fiii)
        /*0020*/ 	.word	0x00000000
.L_17:


//--------------------- .nv.compat                --------------------------
	.section	.nv.compat,"",@"SHT_CUDA_COMPAT_INFO"
	.align	4
        /*0000*/ 	.byte	0x02, 0x09, 0x00, 0x00, 0x02, 0x02, 0x01, 0x00, 0x02, 0x05, 0x05, 0x00, 0x03, 0x07, 0x01, 0x01
        /*0010*/ 	.byte	0x02, 0x03, 0x00, 0x00, 0x02, 0x06, 0x01, 0x00, 0x04, 0x0b, 0x08, 0x00, 0x09, 0x00, 0x00, 0x00
        /*0020*/ 	.byte	0x00, 0x00, 0x00, 0x00


//--------------------- .nv.info._Z11flash_tiledPfS_S_S_fiii --------------------------
	.section	.nv.info._Z11flash_tiledPfS_S_S_fiii,"",@"SHT_CUDA_INFO"
	.sectionflags	@""
	.align	4


	//----- nvinfo : EIATTR_CUDA_API_VERSION
	.align		4
        /*0000*/ 	.byte	0x04, 0x37
        /*0002*/ 	.short	(.L_19 - .L_18)
.L_18:
        /*0004*/ 	.word	0x00000082


	//----- nvinfo : EIATTR_KPARAM_INFO
	.align		4
.L_19:
        /*0008*/ 	.byte	0x04, 0x17
        /*000a*/ 	.short	(.L_21 - .L_20)
.L_20:
        /*000c*/ 	.word	0x00000000
        /*0010*/ 	.short	0x0007
        /*0012*/ 	.short	0x002c
        /*0014*/ 	.byte	0x00, 0xf0, 0x11, 0x00


	//----- nvinfo : EIATTR_KPARAM_INFO
	.align		4
.L_21:
        /*0018*/ 	.byte	0x04, 0x17
        /*001a*/ 	.short	(.L_23 - .L_22)
.L_22:
        /*001c*/ 	.word	0x00000000
        /*0020*/ 	.short	0x0006
        /*0022*/ 	.short	0x0028
        /*0024*/ 	.byte	0x00, 0xf0, 0x11, 0x00


	//----- nvinfo : EIATTR_KPARAM_INFO
	.align		4
.L_23:
        /*0028*/ 	.byte	0x04, 0x17
        /*002a*/ 	.short	(.L_25 - .L_24)
.L_24:
        /*002c*/ 	.word	0x00000000
        /*0030*/ 	.short	0x0005
        /*0032*/ 	.short	0x0024
        /*0034*/ 	.byte	0x00, 0xf0, 0x11, 0x00


	//----- nvinfo : EIATTR_KPARAM_INFO
	.align		4
.L_25:
        /*0038*/ 	.byte	0x04, 0x17
        /*003a*/ 	.short	(.L_27 - .L_26)
.L_26:
        /*003c*/ 	.word	0x00000000
        /*0040*/ 	.short	0x0004
        /*0042*/ 	.short	0x0020
        /*0044*/ 	.byte	0x00, 0xf0, 0x11, 0x00


	//----- nvinfo : EIATTR_KPARAM_INFO
	.align		4
.L_27:
        /*0048*/ 	.byte	0x04, 0x17
        /*004a*/ 	.short	(.L_29 - .L_28)
.L_28:
        /*004c*/ 	.word	0x00000000
        /*0050*/ 	.short	0x0003
        /*0052*/ 	.short	0x0018
        /*0054*/ 	.byte	0x00, 0xf5, 0x21, 0x00


	//----- nvinfo : EIATTR_KPARAM_INFO
	.align		4
.L_29:
        /*0058*/ 	.byte	0x04, 0x17
        /*005a*/ 	.short	(.L_31 - .L_30)
.L_30:
        /*005c*/ 	.word	0x00000000
        /*0060*/ 	.short	0x0002
        /*0062*/ 	.short	0x0010
        /*0064*/ 	.byte	0x00, 0xf5, 0x21, 0x00


	//----- nvinfo : EIATTR_KPARAM_INFO
	.align		4
.L_31:
        /*0068*/ 	.byte	0x04, 0x17
        /*006a*/ 	.short	(.L_33 - .L_32)
.L_32:
        /*006c*/ 	.word	0x00000000
        /*0070*/ 	.short	0x0001
        /*0072*/ 	.short	0x0008
        /*0074*/ 	.byte	0x00, 0xf5, 0x21, 0x00


	//----- nvinfo : EIATTR_KPARAM_INFO
	.align		4
.L_33:
        /*0078*/ 	.byte	0x04, 0x17
        /*007a*/ 	.short	(.L_35 - .L_34)
.L_34:
        /*007c*/ 	.word	0x00000000
        /*0080*/ 	.short	0x0000
        /*0082*/ 	.short	0x0000
        /*0084*/ 	.byte	0x00, 0xf5, 0x21, 0x00


	//----- nvinfo : EIATTR_SPARSE_MMA_MASK
	.align		4
.L_35:
        /*0088*/ 	.byte	0x03, 0x50
        /*008a*/ 	.short	0x0000


	//----- nvinfo : EIATTR_MAXREG_COUNT
	.align		4
        /*008c*/ 	.byte	0x03, 0x1b
        /*008e*/ 	.short	0x00ff


	//----- nvinfo : EIATTR_NUM_BARRIERS
	.align		4
        /*0090*/ 	.byte	0x02, 0x4c
        /*0092*/ 	.byte	0x01
	.zero		1


	//----- nvinfo : EIATTR_EXTERNS
	.align		4
        /*0094*/ 	.byte	0x04, 0x0f
        /*0096*/ 	.short	(.L_37 - .L_36)


	//   ....[0]....
	.align		4
.L_36:
        /*0098*/ 	.word	index@(__assertfail)


	//----- nvinfo : EIATTR_MERCURY_ISA_VERSION
	.align		4
.L_37:
        /*009c*/ 	.byte	0x03, 0x5f
        /*009e*/ 	.short	0x0101


	//----- nvinfo : EIATTR_VRC_CTA_INIT_COUNT
	.align		4
        /*00a0*/ 	.byte	0x02, 0x4a
	.zero		1
	.zero		1


	//----- nvinfo : EIATTR_SYSCALL_OFFSETS
	.align		4
        /*00a4*/ 	.byte	0x04, 0x46
        /*00a6*/ 	.short	(.L_39 - .L_38)


	//   ....[0]....
.L_38:
        /*00a8*/ 	.word	0x00000150


	//----- nvinfo : EIATTR_EXIT_INSTR_OFFSETS
	.align		4
.L_39:
        /*00ac*/ 	.byte	0x04, 0x1c
        /*00ae*/ 	.short	(.L_41 - .L_40)


	//   ....[0]....
.L_40:
        /*00b0*/ 	.word	0x00000180


	//----- nvinfo : EIATTR_CBANK_PARAM_SIZE
	.align		4
.L_41:
        /*00b4*/ 	.byte	0x03, 0x19
        /*00b6*/ 	.short	0x0030


	//----- nvinfo : EIATTR_PARAM_CBANK
	.align		4
        /*00b8*/ 	.byte	0x04, 0x0a
        /*00ba*/ 	.short	(.L_43 - .L_42)
	.align		4
.L_42:
        /*00bc*/ 	.word	index@(.nv.constant0._Z11flash_tiledPfS_S_S_fiii)
        /*00c0*/ 	.short	0x0380
        /*00c2*/ 	.short	0x0030


	//----- nvinfo : EIATTR_SW_WAR
	.align		4
.L_43:
        /*00c4*/ 	.byte	0x04, 0x36
        /*00c6*/ 	.short	(.L_45 - .L_44)
.L_44:
        /*00c8*/ 	.word	0x00000008
.L_45:


//--------------------- .nv.callgraph             --------------------------
	.section	.nv.callgraph,"",@"SHT_CUDA_CALLGRAPH"
	.align	4
	.sectionentsize	8
	.align		4
        /*0000*/ 	.word	0x00000000
	.align		4
        /*0004*/ 	.word	0xffffffff
	.align		4
        /*0008*/ 	.word	index@(_Z11flash_tiledPfS_S_S_fiii)
	.align		4
        /*000c*/ 	.word	index@(__assertfail)
	.align		4
        /*0010*/ 	.word	0x00000000
	.align		4
        /*0014*/ 	.word	0xfffffffe
	.align		4
        /*0018*/ 	.word	0x00000000
	.align		4
        /*001c*/ 	.word	0xfffffffd
	.align		4
        /*0020*/ 	.word	0x00000000
	.align		4
        /*0024*/ 	.word	0xfffffffc


//--------------------- .nv.constant4             --------------------------
	.section	.nv.constant4,"a",@progbits
	.align	8
	.align		8
.nv.constant4:
        /*0000*/ 	.dword	__assertfail
	.align		8
        /*0008*/ 	.dword	precalc_xorwow_matrix
	.align		8
        /*0010*/ 	.dword	precalc_xorwow_offset_matrix
	.align		8
        /*0018*/ 	.dword	mrg32k3aM1
	.align		8
        /*0020*/ 	.dword	mrg32k3aM2
	.align		8
        /*0028*/ 	.dword	mrg32k3aM1SubSeq
	.align		8
        /*0030*/ 	.dword	mrg32k3aM2SubSeq
	.align		8
        /*0038*/ 	.dword	mrg32k3aM1Seq
	.align		8
        /*0040*/ 	.dword	mrg32k3aM2Seq
	.align		8
        /*0048*/ 	.dword	__unnamed_1
	.align		8
        /*0050*/ 	.dword	$str
	.align		8
        /*0058*/ 	.dword	$str$1


//--------------------- .nv.constant3             --------------------------
	.section	.nv.constant3,"a",@progbits
	.align	8
.nv.constant3:
	.type		__cr_lgamma_table,@object
	.size		__cr_lgamma_table,(.L_8 - __cr_lgamma_table)
__cr_lgamma_table:
        /*0000*/ 	.byte	0x00, 0x00, 0x00, 0x00, 0x00, 0x00, 0x00, 0x00, 0x00, 0x00, 0x00, 0x00, 0x00, 0x00, 0x00, 0x00
        /*0010*/ 	.byte	0xef, 0x39, 0xfa, 0xfe, 0x42, 0x2e, 0xe6, 0x3f, 0x02, 0x20, 0x2a, 0xfa, 0x0b, 0xab, 0xfc, 0x3f
        /*0020*/ 	.byte	0xf9, 0x2c, 0x92, 0x7c, 0xa7, 0x6c, 0x09, 0x40, 0xc9, 0x79, 0x44, 0x3c, 0x64, 0x26, 0x13, 0x40
        /*0030*/ 	.byte	0xca, 0x01, 0xcf, 0x3a, 0x27, 0x51, 0x1a, 0x40, 0x30, 0xcc, 0x2d, 0xf3, 0xe1, 0x0c, 0x21, 0x40
        /*0040*/ 	.byte	0x0d, 0xb7, 0xfc, 0x82, 0x8e, 0x35, 0x25, 0x40
.L_8:


//--------------------- .text._Z11flash_tiledPfS_S_S_fiii --------------------------
	.section	.text._Z11flash_tiledPfS_S_S_fiii,"ax",@progbits
	.align	128
        .global         _Z11flash_tiledPfS_S_S_fiii
        .type           _Z11flash_tiledPfS_S_S_fiii,@function
        .size           _Z11flash_tiledPfS_S_S_fiii,(.L_x_2 - _Z11flash_tiledPfS_S_S_fiii)
        .other          _Z11flash_tiledPfS_S_S_fiii,@"STO_CUDA_ENTRY STV_DEFAULT"
_Z11flash_tiledPfS_S_S_fiii:
.text._Z11flash_tiledPfS_S_S_fiii:
[----:B------:R-:W0:Y:S08]  /*0000*/  LDC R1, c[0x0][0x37c] ;  /* 0x0000df00ff017b82 */ /* 0x000e300000000800 */
[----:B------:R-:W1:Y:S08]  /*0010*/  LDC R0, c[0x0][0x360] ;  /* 0x0000d800ff007b82 */ /* 0x000e700000000800 */
[----:B------:R-:W2:Y:S01]  /*0020*/  LDC R2, c[0x0][0x364] ;  /* 0x0000d900ff027b82 */ /* 0x000ea20000000800 */
[----:B-1----:R-:W-:-:S02]  /*0030*/  ISETP.EQ.AND P1, PT, R0, 0x20, PT ;  /* 0x000000200000780c */ /* 0x002fc40003f22270 */
[----:B--2---:R-:W-:-:S13]  /*0040*/  ISETP.NE.AND P0, PT, R2, 0x20, PT ;  /* 0x000000200200780c */ /* 0x004fda0003f05270 */
[----:B0-----:R-:W-:Y:S05]  /*0050*/  @!P0 BRA P1, `(.L_x_0) ;  /* 0x0000000000408947 */ /* 0x001fea0000800000 */
[----:B------:R-:W-:Y:S01]  /*0060*/  MOV R0, 0x0 ;  /* 0x0000000000007802 */ /* 0x000fe20000000f00 */
[----:B------:R-:W0:Y:S01]  /*0070*/  LDCU.64 UR4, c[0x4][0x50] ;  /* 0x01000a00ff0477ac */ /* 0x000e220008000a00 */
[----:B------:R-:W-:Y:S02]  /*0080*/  HFMA2 R8, -RZ, RZ, 0, 2.205371856689453125e-06 ;  /* 0x00000025ff087431 */ /* 0x000fe400000001ff */
[----:B------:R-:W-:Y:S01]  /*0090*/  IMAD.MOV.U32 R12, RZ, RZ, 0x1 ;  /* 0x00000001ff0c7424 */ /* 0x000fe200078e00ff */
[----:B------:R1:W2:Y:S01]  /*00a0*/  LDC.64 R2, c[0x4][R0] ;  /* 0x0100000000027b82 */ /* 0x0002a20000000a00 */
[----:B------:R-:W3:Y:S01]  /*00b0*/  LDCU.64 UR6, c[0x4][0x58] ;  /* 0x01000b00ff0677ac */ /* 0x000ee20008000a00 */
[----:B------:R-:W-:Y:S01]  /*00c0*/  MOV R13, RZ ;  /* 0x000000ff000d7202 */ /* 0x000fe20000000f00 */
[----:B------:R-:W4:Y:S01]  /*00d0*/  LDCU.64 UR8, c[0x4][0x48] ;  /* 0x01000900ff0877ac */ /* 0x000f220008000a00 */
[----:B0-----:R-:W-:Y:S02]  /*00e0*/  IMAD.U32 R4, RZ, RZ, UR4 ;  /* 0x00000004ff047e24 */ /* 0x001fe4000f8e00ff */
[----:B------:R-:W-:Y:S01]  /*00f0*/  IMAD.U32 R5, RZ, RZ, UR5 ;  /* 0x00000005ff057e24 */ /* 0x000fe2000f8e00ff */
[----:B---3--:R-:W-:Y:S01]  /*0100*/  MOV R6, UR6 ;  /* 0x0000000600067c02 */ /* 0x008fe20008000f00 */
[----:B------:R-:W-:Y:S01]  /*0110*/  IMAD.U32 R7, RZ, RZ, UR7 ;  /* 0x00000007ff077e24 */ /* 0x000fe2000f8e00ff */
[----:B----4-:R-:W-:Y:S01]  /*0120*/  MOV R10, UR8 ;  /* 0x00000008000a7c02 */ /* 0x010fe20008000f00 */
[----:B-1----:R-:W-:-:S07]  /*0130*/  IMAD.U32 R11, RZ, RZ, UR9 ;  /* 0x00000009ff0b7e24 */ /* 0x002fce000f8e00ff */
[----:B------:R-:W-:-:S07]  /*0140*/  LEPC R20, `(.L_x_0) ;  /* 0x000000001014794e */ /* 0x000fce0000000000 */
[----:B--2---:R-:W-:Y:S05]  /*0150*/  CALL.ABS.NOINC R2 ;  /* 0x0000000002007343 */ /* 0x004fea0003c00000 */
.L_x_0:
[----:B------:R-:W-:Y:S05]  /*0160*/  WARPSYNC.ALL ;  /* 0x0000000000007948 */ /* 0x000fea0003800000 */
[----:B------:R-:W-:Y:S06]  /*0170*/  BAR.SYNC.DEFER_BLOCKING 0x0 ;  /* 0x0000000000007b1d */ /* 0x000fec0000010000 */
[----:B------:R-:W-:Y:S05]  /*0180*/  EXIT ;  /* 0x000000000000794d */ /* 0x000fea0003800000 */
.L_x_1:
[----:B------:R-:W-:-:S00]  /*0190*/  BRA `(.L_x_1) ;  /* 0xfffffffc00fc7947 */ /* 0x000fc0000383ffff */
[----:B------:R-:W-:-:S00]  /*01a0*/  NOP ;  /* 0x0000000000007918 */ /* 0x000fc00000000000 */
        /* <DEDUP_REMOVED lines=13> */
.L_x_2:


//--------------------- .nv.global.init           --------------------------
	.section	.nv.global.init,"aw",@progbits
	.align	4
.nv.global.init:
	.type		mrg32k3aM1SubSeq,@object
	.size		mrg32k3aM1SubSeq,(mrg32k3aM2SubSeq - mrg32k3aM1SubSeq)
mrg32k3aM1SubSeq:
        /*0000*/ 	.byte	0x0b, 0xcc, 0xee, 0x04, 0x73, 0x29, 0x8b, 0x6f, 0xf6, 0x53, 0x03, 0xf6, 0x23, 0xf6, 0xea, 0xda
        /* <DEDUP_REMOVED lines=125> */
	.type		mrg32k3aM2SubSeq,@object
	.size		mrg32k3aM2SubSeq,(mrg32k3aM1 - mrg32k3aM2SubSeq)
mrg32k3aM2SubSeq:
        /* <DEDUP_REMOVED lines=126> */
	.type		mrg32k3aM1,@object
	.size		mrg32k3aM1,(mrg32k3aM1Seq - mrg32k3aM1)
mrg32k3aM1:
        /* <DEDUP_REMOVED lines=144> */
	.type		mrg32k3aM1Seq,@object
	.size		mrg32k3aM1Seq,(mrg32k3aM2 - mrg32k3aM1Seq)
mrg32k3aM1Seq:
        /* <DEDUP_REMOVED lines=144> */
	.type		mrg32k3aM2,@object
	.size		mrg32k3aM2,(mrg32k3aM2Seq - mrg32k3aM2)
mrg32k3aM2:
        /* <DEDUP_REMOVED lines=144> */
	.type		mrg32k3aM2Seq,@object
	.size		mrg32k3aM2Seq,(precalc_xorwow_matrix - mrg32k3aM2Seq)
mrg32k3aM2Seq:
        /* <DEDUP_REMOVED lines=144> */
	.type		precalc_xorwow_matrix,@object
	.size		precalc_xorwow_matrix,(precalc_xorwow_offset_matrix - precalc_xorwow_matrix)
precalc_xorwow_matrix:
        /* <DEDUP_REMOVED lines=6400> */
	.type		precalc_xorwow_offset_matrix,@object
	.size		precalc_xorwow_offset_matrix,($str$1 - precalc_xorwow_offset_matrix)
precalc_xorwow_offset_matrix:
        /* <DEDUP_REMOVED lines=6400> */
	.type		$str$1,@object
	.size		$str$1,($str - $str$1)
$str$1:
        /*353c0*/ 	.byte	0x2f, 0x74, 0x6d, 0x70, 0x2f, 0x73, 0x61, 0x73, 0x73, 0x5f, 0x63, 0x75, 0x5f, 0x73, 0x30, 0x36
        /*353d0*/ 	.byte	0x69, 0x66, 0x39, 0x70, 0x61, 0x2f, 0x6b, 0x2e, 0x63, 0x75, 0x00
	.type		$str,@object
	.size		$str,(__unnamed_1 - $str)
$str:
        /*353db*/ 	.byte	0x42, 0x5f, 0x72, 0x20, 0x3d, 0x3d, 0x20, 0x42, 0x5f, 0x63, 0x20, 0x26, 0x26, 0x20, 0x42, 0x5f
        /*353eb*/ 	.byte	0x72, 0x20, 0x3d, 0x3d, 0x20, 0x62, 0x6c, 0x6f, 0x63, 0x6b, 0x44, 0x69, 0x6d, 0x2e, 0x78, 0x20
        /*353fb*/ 	.byte	0x26, 0x26, 0x20, 0x42, 0x5f, 0x72, 0x20, 0x3d, 0x3d, 0x20, 0x62, 0x6c, 0x6f, 0x63, 0x6b, 0x44
        /*3540b*/ 	.byte	0x69, 0x6d, 0x2e, 0x79, 0x00
	.type		__unnamed_1,@object
	.size		__unnamed_1,(.L_9 - __unnamed_1)
__unnamed_1:
        /*35410*/ 	.byte	0x76, 0x6f, 0x69, 0x64, 0x20, 0x66, 0x6c, 0x61, 0x73, 0x68, 0x5f, 0x74, 0x69, 0x6c, 0x65, 0x64
        /*35420*/ 	.byte	0x28, 0x66, 0x6c, 0x6f, 0x61, 0x74, 0x20, 0x2a, 0x2c, 0x20, 0x66, 0x6c, 0x6f, 0x61, 0x74, 0x20
        /*35430*/ 	.byte	0x2a, 0x2c, 0x20, 0x66, 0x6c, 0x6f, 0x61, 0x74, 0x20, 0x2a, 0x2c, 0x20, 0x66, 0x6c, 0x6f, 0x61
        /*35440*/ 	.byte	0x74, 0x20, 0x2a, 0x2c, 0x20, 0x66, 0x6c, 0x6f, 0x61, 0x74, 0x2c, 0x20, 0x69, 0x6e, 0x74, 0x2c
        /*35450*/ 	.byte	0x20, 0x69, 0x6e, 0x74, 0x2c, 0x20, 0x69, 0x6e, 0x74, 0x29, 0x00
.L_9:


//--------------------- .nv.shared.reserved.0     --------------------------
	.section	.nv.shared.reserved.0,"aw",@nobits
	.weak		__nv_reservedSMEM_offset_0_alias
	.size		__nv_reservedSMEM_offset_0_alias, 0, 64
	.other		__nv_reservedSMEM_offset_0_alias,@"STO_CUDA_RESERVED_SHARED STV_DEFAULT"
__nv_reservedSMEM_offset_0_alias:
	.zero		0
	.zero		64


//--------------------- .nv.constant0._Z11flash_tiledPfS_S_S_fiii --------------------------
	.section	.nv.constant0._Z11flash_tiledPfS_S_S_fiii,"a",@progbits
	.sectionflags	@""
	.align	4
.nv.constant0._Z11flash_tiledPfS_S_S_fiii:
	.zero		944


//--------------------- SYMBOLS --------------------------

	.type		.nv.reservedSmem.offset0,@object
	.size		.nv.reservedSmem.offset0,0x4
	.type		__assertfail,@function
